//
// Generated by NVIDIA NVVM Compiler
//
// Compiler Build ID: CL-36424714
// Cuda compilation tools, release 13.0, V13.0.88
// Based on NVVM 20.0.0
//

.version 9.0
.target sm_100
.address_size 64

	// .globl	_Z17leaky_relu_kernelPKfPfi

.visible .entry _Z17leaky_relu_kernelPKfPfi(
	.param .u64 .ptr .align 1 _Z17leaky_relu_kernelPKfPfi_param_0,
	.param .u64 .ptr .align 1 _Z17leaky_relu_kernelPKfPfi_param_1,
	.param .u32 _Z17leaky_relu_kernelPKfPfi_param_2
)
{
	.reg .pred 	%p<3>;
	.reg .b32 	%r<6>;
	.reg .b32 	%f<4>;
	.reg .b64 	%rd<8>;
	.reg .b64 	%fd<3>;

	ld.param.u64 	%rd1, [_Z17leaky_relu_kernelPKfPfi_param_0];
	ld.param.u64 	%rd2, [_Z17leaky_relu_kernelPKfPfi_param_1];
	ld.param.u32 	%r2, [_Z17leaky_relu_kernelPKfPfi_param_2];
	mov.u32 	%r3, %tid.x;
	mov.u32 	%r4, %ntid.x;
	mov.u32 	%r5, %ctaid.x;
	mad.lo.s32 	%r1, %r4, %r5, %r3;
	setp.ge.s32 	%p1, %r1, %r2;
	@%p1 bra 	$L__BB0_2;
	cvta.to.global.u64 	%rd3, %rd2;
	cvta.to.global.u64 	%rd4, %rd1;
	mul.wide.s32 	%rd5, %r1, 4;
	add.s64 	%rd6, %rd4, %rd5;
	ld.global.f32 	%f1, [%rd6];
	setp.gt.f32 	%p2, %f1, 0f00000000;
	cvt.f64.f32 	%fd1, %f1;
	mul.f64 	%fd2, %fd1, 0d3F847AE147AE147B;
	cvt.rn.f32.f64 	%f2, %fd2;
	selp.f32 	%f3, %f1, %f2, %p2;
	add.s64 	%rd7, %rd3, %rd5;
	st.global.f32 	[%rd7], %f3;
$L__BB0_2:
	ret;

}


// ===== COMPILED SASS (sm_100) =====

	.target	sm_100

	.elftype	@"ET_EXEC"


//--------------------- .note.nv.tkinfo           --------------------------
	.section	.note.nv.tkinfo,"",@"SHT_NOTE"
	.sectionflags	@"SHF_NOTE_NV_TKINFO"
	.tkinfo
        /*0018*/ 	.word	0x00000002
        /*0030*/ 	.string	""
        /*0030*/ 	.string	"ptxas"
        /*0030*/ 	.string	"Cuda compilation tools, release 13.0, V13.0.88"
        /*0030*/ 	.string	"Build cuda_13.0.r13.0/compiler.36424714_0"
        /*0030*/ 	.string	"-arch sm_100 -m 64 "



//--------------------- .note.nv.cuinfo           --------------------------
	.section	.note.nv.cuinfo,"",@"SHT_NOTE"
	.sectionflags	@"SHF_NOTE_NV_CUINFO"
        /*0018*/ 	.short	0x0002
        /*001a*/ 	.short	0x0064
        /*001c*/ 	.short	0x0082
	.zero		2


//--------------------- .nv.info                  --------------------------
	.section	.nv.info,"",@"SHT_CUDA_INFO"
	.align	4


	//----- nvinfo : EIATTR_REGCOUNT
	.align		4
        /*0000*/ 	.byte	0x04, 0x2f
        /*0002*/ 	.short	(.L_1 - .L_0)
	.align		4
.L_0:
        /*0004*/ 	.word	index@(_Z17leaky_relu_kernelPKfPfi)
        /*0008*/ 	.word	0x0000000e


	//----- nvinfo : EIATTR_FRAME_SIZE
	.align		4
.L_1:
        /*000c*/ 	.byte	0x04, 0x11
        /*000e*/ 	.short	(.L_3 - .L_2)
	.align		4
.L_2:
        /*0010*/ 	.word	index@(_Z17leaky_relu_kernelPKfPfi)
        /*0014*/ 	.word	0x00000000


	//----- nvinfo : EIATTR_MIN_STACK_SIZE
	.align		4
.L_3:
        /*0018*/ 	.byte	0x04, 0x12
        /*001a*/ 	.short	(.L_5 - .L_4)
	.align		4
.L_4:
        /*001c*/ 	.word	index@(_Z17leaky_relu_kernelPKfPfi)
        /*0020*/ 	.word	0x00000000
.L_5:


//--------------------- .nv.compat                --------------------------
	.section	.nv.compat,"",@"SHT_CUDA_COMPAT_INFO"
	.align	4
        /*0000*/ 	.byte	0x02, 0x09, 0x00, 0x00, 0x02, 0x02, 0x01, 0x00, 0x02, 0x05, 0x05, 0x00, 0x03, 0x07, 0x01, 0x01
        /*0010*/ 	.byte	0x02, 0x03, 0x00, 0x00, 0x02, 0x06, 0x01, 0x00, 0x04, 0x0b, 0x08, 0x00, 0x01, 0x00, 0x00, 0x00
        /*0020*/ 	.byte	0x00, 0x00, 0x00, 0x00


//--------------------- .nv.info._Z17leaky_relu_kernelPKfPfi --------------------------
	.section	.nv.info._Z17leaky_relu_kernelPKfPfi,"",@"SHT_CUDA_INFO"
	.sectionflags	@""
	.align	4


	//----- nvinfo : EIATTR_CUDA_API_VERSION
	.align		4
        /*0000*/ 	.byte	0x04, 0x37
        /*0002*/ 	.short	(.L_7 - .L_6)
.L_6:
        /*0004*/ 	.word	0x00000082


	//----- nvinfo : EIATTR_KPARAM_INFO
	.align		4
.L_7:
        /*0008*/ 	.byte	0x04, 0x17
        /*000a*/ 	.short	(.L_9 - .L_8)
.L_8:
        /*000c*/ 	.word	0x00000000
        /*0010*/ 	.short	0x0002
        /*0012*/ 	.short	0x0010
        /*0014*/ 	.byte	0x00, 0xf0, 0x11, 0x00


	//----- nvinfo : EIATTR_KPARAM_INFO
	.align		4
.L_9:
        /*0018*/ 	.byte	0x04, 0x17
        /*001a*/ 	.short	(.L_11 - .L_10)
.L_10:
        /*001c*/ 	.word	0x00000000
        /*0020*/ 	.short	0x0001
        /*0022*/ 	.short	0x0008
        /*0024*/ 	.byte	0x00, 0xf5, 0x21, 0x00


	//----- nvinfo : EIATTR_KPARAM_INFO
	.align		4
.L_11:
        /*0028*/ 	.byte	0x04, 0x17
        /*002a*/ 	.short	(.L_13 - .L_12)
.L_12:
        /*002c*/ 	.word	0x00000000
        /*0030*/ 	.short	0x0000
        /*0032*/ 	.short	0x0000
        /*0034*/ 	.byte	0x00, 0xf5, 0x21, 0x00


	//----- nvinfo : EIATTR_SPARSE_MMA_MASK
	.align		4
.L_13:
        /*0038*/ 	.byte	0x03, 0x50
        /*003a*/ 	.short	0x0000


	//----- nvinfo : EIATTR_MAXREG_COUNT
	.align		4
        /*003c*/ 	.byte	0x03, 0x1b
        /*003e*/ 	.short	0x00ff


	//----- nvinfo : EIATTR_MERCURY_ISA_VERSION
	.align		4
        /*0040*/ 	.byte	0x03, 0x5f
        /*0042*/ 	.short	0x0101


	//----- nvinfo : EIATTR_VRC_CTA_INIT_COUNT
	.align		4
        /*0044*/ 	.byte	0x02, 0x4a
	.zero		1
	.zero		1


	//----- nvinfo : EIATTR_EXIT_INSTR_OFFSETS
	.align		4
        /*0048*/ 	.byte	0x04, 0x1c
        /*004a*/ 	.short	(.L_15 - .L_14)


	//   ....[0]....
.L_14:
        /*004c*/ 	.word	0x00000070


	//   ....[1]....
        /*0050*/ 	.word	0x00000150


	//----- nvinfo : EIATTR_CBANK_PARAM_SIZE
	.align		4
.L_15:
        /*0054*/ 	.byte	0x03, 0x19
        /*0056*/ 	.short	0x0014


	//----- nvinfo : EIATTR_PARAM_CBANK
	.align		4
        /*0058*/ 	.byte	0x04, 0x0a
        /*005a*/ 	.short	(.L_17 - .L_16)
	.align		4
.L_16:
        /*005c*/ 	.word	index@(.nv.constant0._Z17leaky_relu_kernelPKfPfi)
        /*0060*/ 	.short	0x0380
        /*0062*/ 	.short	0x0014


	//----- nvinfo : EIATTR_SW_WAR
	.align		4
.L_17:
        /*0064*/ 	.byte	0x04, 0x36
        /*0066*/ 	.short	(.L_19 - .L_18)
.L_18:
        /*0068*/ 	.word	0x00000008
.L_19:


//--------------------- .nv.callgraph             --------------------------
	.section	.nv.callgraph,"",@"SHT_CUDA_CALLGRAPH"
	.align	4
	.sectionentsize	8
	.align		4
        /*0000*/ 	.word	0x00000000
	.align		4
        /*0004*/ 	.word	0xffffffff
	.align		4
        /*0008*/ 	.word	0x00000000
	.align		4
        /*000c*/ 	.word	0xfffffffe
	.align		4
        /*0010*/ 	.word	0x00000000
	.align		4
        /*0014*/ 	.word	0xfffffffd
	.align		4
        /*0018*/ 	.word	0x00000000
	.align		4
        /*001c*/ 	.word	0xfffffffc


//--------------------- .text._Z17leaky_relu_kernelPKfPfi --------------------------
	.section	.text._Z17leaky_relu_kernelPKfPfi,"ax",@progbits
	.align	128
        .global         _Z17leaky_relu_kernelPKfPfi
        .type           _Z17leaky_relu_kernelPKfPfi,@function
        .size           _Z17leaky_relu_kernelPKfPfi,(.L_x_1 - _Z17leaky_relu_kernelPKfPfi)
        .other          _Z17leaky_relu_kernelPKfPfi,@"STO_CUDA_ENTRY STV_DEFAULT"
_Z17leaky_relu_kernelPKfPfi:
.text._Z17leaky_relu_kernelPKfPfi:
[----:B------:R-:W-:Y:S01]  /*0000*/  LDC R1, c[0x0][0x37c] ;  /* 0x0000df00ff017b82 */ /* 0x000fe20000000800 */
[----:B------:R-:W0:Y:S01]  /*0010*/  S2R R9, SR_TID.X ;  /* 0x0000000000097919 */ /* 0x000e220000002100 */
[----:B------:R-:W0:Y:S01]  /*0020*/  LDCU UR4, c[0x0][0x360] ;  /* 0x00006c00ff0477ac */ /* 0x000e220008000800 */
[----:B------:R-:W0:Y:S01]  /*0030*/  S2R R0, SR_CTAID.X ;  /* 0x0000000000007919 */ /* 0x000e220000002500 */
[----:B------:R-:W1:Y:S01]  /*0040*/  LDCU UR5, c[0x0][0x390] ;  /* 0x00007200ff0577ac */ /* 0x000e620008000800 */
[----:B0-----:R-:W-:-:S05]  /*0050*/  IMAD R9, R0, UR4, R9 ;  /* 0x0000000400097c24 */ /* 0x001fca000f8e0209 */
[----:B-1----:R-:W-:-:S13]  /*0060*/  ISETP.GE.AND P0, PT, R9, UR5, PT ;  /* 0x0000000509007c0c */ /* 0x002fda000bf06270 */
[----:B------:R-:W-:Y:S05]  /*0070*/  @P0 EXIT ;  /* 0x000000000000094d */ /* 0x000fea0003800000 */
[----:B------:R-:W0:Y:S01]  /*0080*/  LDC.64 R2, c[0x0][0x380] ;  /* 0x0000e000ff027b82 */ /* 0x000e220000000a00 */
[----:B------:R-:W1:Y:S07]  /*0090*/  LDCU.64 UR4, c[0x0][0x358] ;  /* 0x00006b00ff0477ac */ /* 0x000e6e0008000a00 */
[----:B------:R-:W2:Y:S01]  /*00a0*/  LDC.64 R6, c[0x0][0x388] ;  /* 0x0000e200ff067b82 */ /* 0x000ea20000000a00 */
[----:B0-----:R-:W-:-:S05]  /*00b0*/  IMAD.WIDE R2, R9, 0x4, R2 ;  /* 0x0000000409027825 */ /* 0x001fca00078e0202 */
[----:B-1----:R-:W3:Y:S01]  /*00c0*/  LDG.E R11, desc[UR4][R2.64] ;  /* 0x00000004020b7981 */ /* 0x002ee2000c1e1900 */
[----:B------:R-:W-:Y:S01]  /*00d0*/  UMOV UR6, 0x47ae147b ;  /* 0x47ae147b00067882 */ /* 0x000fe20000000000 */
[----:B------:R-:W-:Y:S01]  /*00e0*/  UMOV UR7, 0x3f847ae1 ;  /* 0x3f847ae100077882 */ /* 0x000fe20000000000 */
[----:B--2---:R-:W-:Y:S01]  /*00f0*/  IMAD.WIDE R6, R9, 0x4, R6 ;  /* 0x0000000409067825 */ /* 0x004fe200078e0206 */
[----:B---3--:R-:W0:Y:S01]  /*0100*/  F2F.F64.F32 R4, R11 ;  /* 0x0000000b00047310 */ /* 0x008e220000201800 */
[----:B------:R-:W-:Y:S01]  /*0110*/  FSETP.GT.AND P0, PT, R11, RZ, PT ;  /* 0x000000ff0b00720b */ /* 0x000fe20003f04000 */
[----:B0-----:R-:W-:-:S12]  /*0120*/  DMUL R4, R4, UR6 ;  /* 0x0000000604047c28 */ /* 0x001fd80008000000 */
[----:B------:R-:W0:Y:S02]  /*0130*/  @!P0 F2F.F32.F64 R11, R4 ;  /* 0x00000004000b8310 */ /* 0x000e240000301000 */
[----:B0-----:R-:W-:Y:S01]  /*0140*/  STG.E desc[UR4][R6.64], R11 ;  /* 0x0000000b06007986 */ /* 0x001fe2000c101904 */
[----:B------:R-:W-:Y:S05]  /*0150*/  EXIT ;  /* 0x000000000000794d */ /* 0x000fea0003800000 */
.L_x_0:
[----:B------:R-:W-:-:S00]  /*0160*/  BRA `(.L_x_0) ;  /* 0xfffffffc00fc7947 */ /* 0x000fc0000383ffff */
[----:B------:R-:W-:-:S00]  /*0170*/  NOP ;  /* 0x0000000000007918 */ /* 0x000fc00000000000 */
        /* <DEDUP_REMOVED lines=8> */
.L_x_1:


//--------------------- .nv.shared.reserved.0     --------------------------
	.section	.nv.shared.reserved.0,"aw",@nobits
	.weak		__nv_reservedSMEM_offset_0_alias
	.size		__nv_reservedSMEM_offset_0_alias, 0, 64
	.other		__nv_reservedSMEM_offset_0_alias,@"STO_CUDA_RESERVED_SHARED STV_DEFAULT"
__nv_reservedSMEM_offset_0_alias:
	.zero		0
	.zero		64


//--------------------- .nv.constant0._Z17leaky_relu_kernelPKfPfi --------------------------
	.section	.nv.constant0._Z17leaky_relu_kernelPKfPfi,"a",@progbits
	.sectionflags	@""
	.align	4
.nv.constant0._Z17leaky_relu_kernelPKfPfi:
	.zero		916


//--------------------- SYMBOLS --------------------------

	.type		.nv.reservedSmem.offset0,@object
	.size		.nv.reservedSmem.offset0,0x4
